//
// Generated by NVIDIA NVVM Compiler
//
// Compiler Build ID: CL-36424714
// Cuda compilation tools, release 13.0, V13.0.88
// Based on NVVM 20.0.0
//

.version 9.0
.target sm_100
.address_size 64

	// .globl	_Z20matrix_transpositionPKfPfi

.visible .entry _Z20matrix_transpositionPKfPfi(
	.param .u64 .ptr .align 1 _Z20matrix_transpositionPKfPfi_param_0,
	.param .u64 .ptr .align 1 _Z20matrix_transpositionPKfPfi_param_1,
	.param .u32 _Z20matrix_transpositionPKfPfi_param_2
)
{
	.reg .pred 	%p<2>;
	.reg .b32 	%r<13>;
	.reg .b32 	%f<2>;
	.reg .b64 	%rd<9>;

	ld.param.u64 	%rd1, [_Z20matrix_transpositionPKfPfi_param_0];
	ld.param.u64 	%rd2, [_Z20matrix_transpositionPKfPfi_param_1];
	ld.param.u32 	%r3, [_Z20matrix_transpositionPKfPfi_param_2];
	mov.u32 	%r4, %tid.y;
	mov.u32 	%r5, %ctaid.y;
	mov.u32 	%r6, %ntid.y;
	mad.lo.s32 	%r1, %r5, %r6, %r4;
	mov.u32 	%r7, %tid.x;
	mov.u32 	%r8, %ctaid.x;
	mov.u32 	%r9, %ntid.x;
	mad.lo.s32 	%r2, %r8, %r9, %r7;
	max.s32 	%r10, %r1, %r2;
	setp.ge.s32 	%p1, %r10, %r3;
	@%p1 bra 	$L__BB0_2;
	cvta.to.global.u64 	%rd3, %rd1;
	cvta.to.global.u64 	%rd4, %rd2;
	mad.lo.s32 	%r11, %r3, %r1, %r2;
	mul.wide.s32 	%rd5, %r11, 4;
	add.s64 	%rd6, %rd3, %rd5;
	ld.global.f32 	%f1, [%rd6];
	mad.lo.s32 	%r12, %r3, %r2, %r1;
	mul.wide.s32 	%rd7, %r12, 4;
	add.s64 	%rd8, %rd4, %rd7;
	st.global.f32 	[%rd8], %f1;
$L__BB0_2:
	ret;

}


// ===== COMPILED SASS (sm_100) =====

	.target	sm_100

	.elftype	@"ET_EXEC"


//--------------------- .note.nv.tkinfo           --------------------------
	.section	.note.nv.tkinfo,"",@"SHT_NOTE"
	.sectionflags	@"SHF_NOTE_NV_TKINFO"
	.tkinfo
        /*0018*/ 	.word	0x00000002
        /*0030*/ 	.string	""
        /*0030*/ 	.string	"ptxas"
        /*0030*/ 	.string	"Cuda compilation tools, release 13.0, V13.0.88"
        /*0030*/ 	.string	"Build cuda_13.0.r13.0/compiler.36424714_0"
        /*0030*/ 	.string	"-arch sm_100 -m 64 "



//--------------------- .note.nv.cuinfo           --------------------------
	.section	.note.nv.cuinfo,"",@"SHT_NOTE"
	.sectionflags	@"SHF_NOTE_NV_CUINFO"
        /*0018*/ 	.short	0x0002
        /*001a*/ 	.short	0x0064
        /*001c*/ 	.short	0x0082
	.zero		2


//--------------------- .nv.info                  --------------------------
	.section	.nv.info,"",@"SHT_CUDA_INFO"
	.align	4


	//----- nvinfo : EIATTR_REGCOUNT
	.align		4
        /*0000*/ 	.byte	0x04, 0x2f
        /*0002*/ 	.short	(.L_1 - .L_0)
	.align		4
.L_0:
        /*0004*/ 	.word	index@(_Z20matrix_transpositionPKfPfi)
        /*0008*/ 	.word	0x0000000a


	//----- nvinfo : EIATTR_FRAME_SIZE
	.align		4
.L_1:
        /*000c*/ 	.byte	0x04, 0x11
        /*000e*/ 	.short	(.L_3 - .L_2)
	.align		4
.L_2:
        /*0010*/ 	.word	index@(_Z20matrix_transpositionPKfPfi)
        /*0014*/ 	.word	0x00000000


	//----- nvinfo : EIATTR_MIN_STACK_SIZE
	.align		4
.L_3:
        /*0018*/ 	.byte	0x04, 0x12
        /*001a*/ 	.short	(.L_5 - .L_4)
	.align		4
.L_4:
        /*001c*/ 	.word	index@(_Z20matrix_transpositionPKfPfi)
        /*0020*/ 	.word	0x00000000
.L_5:


//--------------------- .nv.compat                --------------------------
	.section	.nv.compat,"",@"SHT_CUDA_COMPAT_INFO"
	.align	4
        /*0000*/ 	.byte	0x02, 0x09, 0x00, 0x00, 0x02, 0x02, 0x01, 0x00, 0x02, 0x05, 0x05, 0x00, 0x03, 0x07, 0x01, 0x01
        /*0010*/ 	.byte	0x02, 0x03, 0x00, 0x00, 0x02, 0x06, 0x01, 0x00, 0x04, 0x0b, 0x08, 0x00, 0x09, 0x00, 0x00, 0x00
        /*0020*/ 	.byte	0x00, 0x00, 0x00, 0x00


//--------------------- .nv.info._Z20matrix_transpositionPKfPfi --------------------------
	.section	.nv.info._Z20matrix_transpositionPKfPfi,"",@"SHT_CUDA_INFO"
	.sectionflags	@""
	.align	4


	//----- nvinfo : EIATTR_CUDA_API_VERSION
	.align		4
        /*0000*/ 	.byte	0x04, 0x37
        /*0002*/ 	.short	(.L_7 - .L_6)
.L_6:
        /*0004*/ 	.word	0x00000082


	//----- nvinfo : EIATTR_KPARAM_INFO
	.align		4
.L_7:
        /*0008*/ 	.byte	0x04, 0x17
        /*000a*/ 	.short	(.L_9 - .L_8)
.L_8:
        /*000c*/ 	.word	0x00000000
        /*0010*/ 	.short	0x0002
        /*0012*/ 	.short	0x0010
        /*0014*/ 	.byte	0x00, 0xf0, 0x11, 0x00


	//----- nvinfo : EIATTR_KPARAM_INFO
	.align		4
.L_9:
        /*0018*/ 	.byte	0x04, 0x17
        /*001a*/ 	.short	(.L_11 - .L_10)
.L_10:
        /*001c*/ 	.word	0x00000000
        /*0020*/ 	.short	0x0001
        /*0022*/ 	.short	0x0008
        /*0024*/ 	.byte	0x00, 0xf5, 0x21, 0x00


	//----- nvinfo : EIATTR_KPARAM_INFO
	.align		4
.L_11:
        /*0028*/ 	.byte	0x04, 0x17
        /*002a*/ 	.short	(.L_13 - .L_12)
.L_12:
        /*002c*/ 	.word	0x00000000
        /*0030*/ 	.short	0x0000
        /*0032*/ 	.short	0x0000
        /*0034*/ 	.byte	0x00, 0xf5, 0x21, 0x00


	//----- nvinfo : EIATTR_SPARSE_MMA_MASK
	.align		4
.L_13:
        /*0038*/ 	.byte	0x03, 0x50
        /*003a*/ 	.short	0x0000


	//----- nvinfo : EIATTR_MAXREG_COUNT
	.align		4
        /*003c*/ 	.byte	0x03, 0x1b
        /*003e*/ 	.short	0x00ff


	//----- nvinfo : EIATTR_MERCURY_ISA_VERSION
	.align		4
        /*0040*/ 	.byte	0x03, 0x5f
        /*0042*/ 	.short	0x0101


	//----- nvinfo : EIATTR_VRC_CTA_INIT_COUNT
	.align		4
        /*0044*/ 	.byte	0x02, 0x4a
	.zero		1
	.zero		1


	//----- nvinfo : EIATTR_EXIT_INSTR_OFFSETS
	.align		4
        /*0048*/ 	.byte	0x04, 0x1c
        /*004a*/ 	.short	(.L_15 - .L_14)


	//   ....[0]....
.L_14:
        /*004c*/ 	.word	0x000000c0


	//   ....[1]....
        /*0050*/ 	.word	0x00000160


	//----- nvinfo : EIATTR_CBANK_PARAM_SIZE
	.align		4
.L_15:
        /*0054*/ 	.byte	0x03, 0x19
        /*0056*/ 	.short	0x0014


	//----- nvinfo : EIATTR_PARAM_CBANK
	.align		4
        /*0058*/ 	.byte	0x04, 0x0a
        /*005a*/ 	.short	(.L_17 - .L_16)
	.align		4
.L_16:
        /*005c*/ 	.word	index@(.nv.constant0._Z20matrix_transpositionPKfPfi)
        /*0060*/ 	.short	0x0380
        /*0062*/ 	.short	0x0014


	//----- nvinfo : EIATTR_SW_WAR
	.align		4
.L_17:
        /*0064*/ 	.byte	0x04, 0x36
        /*0066*/ 	.short	(.L_19 - .L_18)
.L_18:
        /*0068*/ 	.word	0x00000008
.L_19:


//--------------------- .nv.callgraph             --------------------------
	.section	.nv.callgraph,"",@"SHT_CUDA_CALLGRAPH"
	.align	4
	.sectionentsize	8
	.align		4
        /*0000*/ 	.word	0x00000000
	.align		4
        /*0004*/ 	.word	0xffffffff
	.align		4
        /*0008*/ 	.word	0x00000000
	.align		4
        /*000c*/ 	.word	0xfffffffe
	.align		4
        /*0010*/ 	.word	0x00000000
	.align		4
        /*0014*/ 	.word	0xfffffffd
	.align		4
        /*0018*/ 	.word	0x00000000
	.align		4
        /*001c*/ 	.word	0xfffffffc


//--------------------- .text._Z20matrix_transpositionPKfPfi --------------------------
	.section	.text._Z20matrix_transpositionPKfPfi,"ax",@progbits
	.align	128
        .global         _Z20matrix_transpositionPKfPfi
        .type           _Z20matrix_transpositionPKfPfi,@function
        .size           _Z20matrix_transpositionPKfPfi,(.L_x_1 - _Z20matrix_transpositionPKfPfi)
        .other          _Z20matrix_transpositionPKfPfi,@"STO_CUDA_ENTRY STV_DEFAULT"
_Z20matrix_transpositionPKfPfi:
.text._Z20matrix_transpositionPKfPfi:
[----:B------:R-:W-:Y:S01]  /*0000*/  LDC R1, c[0x0][0x37c] ;  /* 0x0000df00ff017b82 */ /* 0x000fe20000000800 */
[----:B------:R-:W0:Y:S07]  /*0010*/  S2R R0, SR_TID.Y ;  /* 0x0000000000007919 */ /* 0x000e2e0000002200 */
[----:B------:R-:W0:Y:S01]  /*0020*/  LDC R3, c[0x0][0x364] ;  /* 0x0000d900ff037b82 */ /* 0x000e220000000800 */
[----:B------:R-:W1:Y:S01]  /*0030*/  LDCU UR6, c[0x0][0x390] ;  /* 0x00007200ff0677ac */ /* 0x000e620008000800 */
[----:B------:R-:W2:Y:S06]  /*0040*/  S2R R7, SR_TID.X ;  /* 0x0000000000077919 */ /* 0x000eac0000002100 */
[----:B------:R-:W0:Y:S08]  /*0050*/  S2UR UR4, SR_CTAID.Y ;  /* 0x00000000000479c3 */ /* 0x000e300000002600 */
[----:B------:R-:W2:Y:S08]  /*0060*/  S2UR UR5, SR_CTAID.X ;  /* 0x00000000000579c3 */ /* 0x000eb00000002500 */
[----:B------:R-:W2:Y:S01]  /*0070*/  LDC R2, c[0x0][0x360] ;  /* 0x0000d800ff027b82 */ /* 0x000ea20000000800 */
[----:B0-----:R-:W-:-:S02]  /*0080*/  IMAD R0, R3, UR4, R0 ;  /* 0x0000000403007c24 */ /* 0x001fc4000f8e0200 */
[----:B--2---:R-:W-:-:S05]  /*0090*/  IMAD R7, R2, UR5, R7 ;  /* 0x0000000502077c24 */ /* 0x004fca000f8e0207 */
[----:B------:R-:W-:-:S04]  /*00a0*/  VIMNMX R2, PT, PT, R0, R7, !PT ;  /* 0x0000000700027248 */ /* 0x000fc80007fe0100 */
[----:B-1----:R-:W-:-:S13]  /*00b0*/  ISETP.GE.AND P0, PT, R2, UR6, PT ;  /* 0x0000000602007c0c */ /* 0x002fda000bf06270 */
[----:B------:R-:W-:Y:S05]  /*00c0*/  @P0 EXIT ;  /* 0x000000000000094d */ /* 0x000fea0003800000 */
[----:B------:R-:W0:Y:S01]  /*00d0*/  LDC.64 R2, c[0x0][0x380] ;  /* 0x0000e000ff027b82 */ /* 0x000e220000000a00 */
[----:B------:R-:W1:Y:S01]  /*00e0*/  LDCU.64 UR4, c[0x0][0x358] ;  /* 0x00006b00ff0477ac */ /* 0x000e620008000a00 */
[----:B------:R-:W-:-:S04]  /*00f0*/  IMAD R5, R0, UR6, R7 ;  /* 0x0000000600057c24 */ /* 0x000fc8000f8e0207 */
[----:B0-----:R-:W-:Y:S02]  /*0100*/  IMAD.WIDE R2, R5, 0x4, R2 ;  /* 0x0000000405027825 */ /* 0x001fe400078e0202 */
[----:B------:R-:W0:Y:S04]  /*0110*/  LDC.64 R4, c[0x0][0x388] ;  /* 0x0000e200ff047b82 */ /* 0x000e280000000a00 */
[----:B-1----:R-:W2:Y:S01]  /*0120*/  LDG.E R3, desc[UR4][R2.64] ;  /* 0x0000000402037981 */ /* 0x002ea2000c1e1900 */
[----:B------:R-:W-:-:S04]  /*0130*/  IMAD R7, R7, UR6, R0 ;  /* 0x0000000607077c24 */ /* 0x000fc8000f8e0200 */
[----:B0-----:R-:W-:-:S05]  /*0140*/  IMAD.WIDE R4, R7, 0x4, R4 ;  /* 0x0000000407047825 */ /* 0x001fca00078e0204 */
[----:B--2---:R-:W-:Y:S01]  /*0150*/  STG.E desc[UR4][R4.64], R3 ;  /* 0x0000000304007986 */ /* 0x004fe2000c101904 */
[----:B------:R-:W-:Y:S05]  /*0160*/  EXIT ;  /* 0x000000000000794d */ /* 0x000fea0003800000 */
.L_x_0:
[----:B------:R-:W-:-:S00]  /*0170*/  BRA `(.L_x_0) ;  /* 0xfffffffc00fc7947 */ /* 0x000fc0000383ffff */
[----:B------:R-:W-:-:S00]  /*0180*/  NOP ;  /* 0x0000000000007918 */ /* 0x000fc00000000000 */
[----:B------:R-:W-:-:S00]  /*0190*/  NOP ;  /* 0x0000000000007918 */ /* 0x000fc00000000000 */
[----:B------:R-:W-:-:S00]  /*01a0*/  NOP ;  /* 0x0000000000007918 */ /* 0x000fc00000000000 */
[----:B------:R-:W-:-:S00]  /*01b0*/  NOP ;  /* 0x0000000000007918 */ /* 0x000fc00000000000 */
[----:B------:R-:W-:-:S00]  /*01c0*/  NOP ;  /* 0x0000000000007918 */ /* 0x000fc00000000000 */
[----:B------:R-:W-:-:S00]  /*01d0*/  NOP ;  /* 0x0000000000007918 */ /* 0x000fc00000000000 */
[----:B------:R-:W-:-:S00]  /*01e0*/  NOP ;  /* 0x0000000000007918 */ /* 0x000fc00000000000 */
[----:B------:R-:W-:-:S00]  /*01f0*/  NOP ;  /* 0x0000000000007918 */ /* 0x000fc00000000000 */
.L_x_1:


//--------------------- .nv.shared.reserved.0     --------------------------
	.section	.nv.shared.reserved.0,"aw",@nobits
	.weak		__nv_reservedSMEM_offset_0_alias
	.size		__nv_reservedSMEM_offset_0_alias, 0, 64
	.other		__nv_reservedSMEM_offset_0_alias,@"STO_CUDA_RESERVED_SHARED STV_DEFAULT"
__nv_reservedSMEM_offset_0_alias:
	.zero		0
	.zero		64


//--------------------- .nv.constant0._Z20matrix_transpositionPKfPfi --------------------------
	.section	.nv.constant0._Z20matrix_transpositionPKfPfi,"a",@progbits
	.sectionflags	@""
	.align	4
.nv.constant0._Z20matrix_transpositionPKfPfi:
	.zero		916


//--------------------- SYMBOLS --------------------------

	.type		.nv.reservedSmem.offset0,@object
	.size		.nv.reservedSmem.offset0,0x4
